//
// Generated by NVIDIA NVVM Compiler
//
// Compiler Build ID: CL-36424714
// Cuda compilation tools, release 13.0, V13.0.88
// Based on NVVM 20.0.0
//

.version 9.0
.target sm_100
.address_size 64

	// .globl	_Z5dobroPfi
.extern .func  (.param .b32 func_retval0) vprintf
(
	.param .b64 vprintf_param_0,
	.param .b64 vprintf_param_1
)
;
.global .align 1 .b8 $str[29] = {10, 32, 71, 80, 85, 32, 45, 32, 99, 97, 108, 99, 117, 108, 97, 110, 100, 111, 32, 45, 32, 116, 104, 32, 37, 100, 32, 10};

.visible .entry _Z5dobroPfi(
	.param .u64 .ptr .align 1 _Z5dobroPfi_param_0,
	.param .u32 _Z5dobroPfi_param_1
)
{
	.local .align 8 .b8 	__local_depot0[8];
	.reg .b64 	%SP;
	.reg .b64 	%SPL;
	.reg .pred 	%p<2>;
	.reg .b32 	%r<8>;
	.reg .b32 	%f<3>;
	.reg .b64 	%rd<9>;

	mov.u64 	%SPL, __local_depot0;
	cvta.local.u64 	%SP, %SPL;
	ld.param.u64 	%rd1, [_Z5dobroPfi_param_0];
	ld.param.u32 	%r2, [_Z5dobroPfi_param_1];
	mov.u32 	%r3, %ctaid.x;
	mov.u32 	%r4, %ntid.x;
	mov.u32 	%r5, %tid.x;
	mad.lo.s32 	%r1, %r3, %r4, %r5;
	setp.ge.s32 	%p1, %r1, %r2;
	@%p1 bra 	$L__BB0_2;
	add.u64 	%rd2, %SP, 0;
	add.u64 	%rd3, %SPL, 0;
	cvta.to.global.u64 	%rd4, %rd1;
	st.local.u32 	[%rd3], %r1;
	mov.u64 	%rd5, $str;
	cvta.global.u64 	%rd6, %rd5;
	{ // callseq 0, 0
	.param .b64 param0;
	st.param.b64 	[param0], %rd6;
	.param .b64 param1;
	st.param.b64 	[param1], %rd2;
	.param .b32 retval0;
	call.uni (retval0), 
	vprintf, 
	(
	param0, 
	param1
	);
	ld.param.b32 	%r6, [retval0];
	} // callseq 0
	mul.wide.s32 	%rd7, %r1, 4;
	add.s64 	%rd8, %rd4, %rd7;
	ld.global.f32 	%f1, [%rd8];
	add.f32 	%f2, %f1, %f1;
	st.global.f32 	[%rd8], %f2;
$L__BB0_2:
	ret;

}


// ===== COMPILED SASS (sm_100) =====

	.target	sm_100

	.elftype	@"ET_EXEC"


//--------------------- .note.nv.tkinfo           --------------------------
	.section	.note.nv.tkinfo,"",@"SHT_NOTE"
	.sectionflags	@"SHF_NOTE_NV_TKINFO"
	.tkinfo
        /*0018*/ 	.word	0x00000002
        /*0030*/ 	.string	""
        /*0030*/ 	.string	"ptxas"
        /*0030*/ 	.string	"Cuda compilation tools, release 13.0, V13.0.88"
        /*0030*/ 	.string	"Build cuda_13.0.r13.0/compiler.36424714_0"
        /*0030*/ 	.string	"-arch sm_100 -m 64 "



//--------------------- .note.nv.cuinfo           --------------------------
	.section	.note.nv.cuinfo,"",@"SHT_NOTE"
	.sectionflags	@"SHF_NOTE_NV_CUINFO"
        /*0018*/ 	.short	0x0002
        /*001a*/ 	.short	0x0064
        /*001c*/ 	.short	0x0082
	.zero		2


//--------------------- .nv.info                  --------------------------
	.section	.nv.info,"",@"SHT_CUDA_INFO"
	.align	4


	//----- nvinfo : EIATTR_REGCOUNT
	.align		4
        /*0000*/ 	.byte	0x04, 0x2f
        /*0002*/ 	.short	(.L_2 - .L_1)
	.align		4
.L_1:
        /*0004*/ 	.word	index@(_Z5dobroPfi)
        /*0008*/ 	.word	0x00000018


	//----- nvinfo : EIATTR_FRAME_SIZE
	.align		4
.L_2:
        /*000c*/ 	.byte	0x04, 0x11
        /*000e*/ 	.short	(.L_4 - .L_3)
	.align		4
.L_3:
        /*0010*/ 	.word	index@(_Z5dobroPfi)
        /*0014*/ 	.word	0x00000008


	//----- nvinfo : EIATTR_MIN_STACK_SIZE
	.align		4
.L_4:
        /*0018*/ 	.byte	0x04, 0x12
        /*001a*/ 	.short	(.L_6 - .L_5)
	.align		4
.L_5:
        /*001c*/ 	.word	index@(_Z5dobroPfi)
        /*0020*/ 	.word	0x00000008
.L_6:


//--------------------- .nv.compat                --------------------------
	.section	.nv.compat,"",@"SHT_CUDA_COMPAT_INFO"
	.align	4
        /*0000*/ 	.byte	0x02, 0x09, 0x00, 0x00, 0x02, 0x02, 0x01, 0x00, 0x02, 0x05, 0x05, 0x00, 0x03, 0x07, 0x01, 0x01
        /*0010*/ 	.byte	0x02, 0x03, 0x00, 0x00, 0x02, 0x06, 0x01, 0x00, 0x04, 0x0b, 0x08, 0x00, 0x09, 0x00, 0x00, 0x00
        /*0020*/ 	.byte	0x00, 0x00, 0x00, 0x00


//--------------------- .nv.info._Z5dobroPfi      --------------------------
	.section	.nv.info._Z5dobroPfi,"",@"SHT_CUDA_INFO"
	.sectionflags	@""
	.align	4


	//----- nvinfo : EIATTR_CUDA_API_VERSION
	.align		4
        /*0000*/ 	.byte	0x04, 0x37
        /*0002*/ 	.short	(.L_8 - .L_7)
.L_7:
        /*0004*/ 	.word	0x00000082


	//----- nvinfo : EIATTR_KPARAM_INFO
	.align		4
.L_8:
        /*0008*/ 	.byte	0x04, 0x17
        /*000a*/ 	.short	(.L_10 - .L_9)
.L_9:
        /*000c*/ 	.word	0x00000000
        /*0010*/ 	.short	0x0001
        /*0012*/ 	.short	0x0008
        /*0014*/ 	.byte	0x00, 0xf0, 0x11, 0x00


	//----- nvinfo : EIATTR_KPARAM_INFO
	.align		4
.L_10:
        /*0018*/ 	.byte	0x04, 0x17
        /*001a*/ 	.short	(.L_12 - .L_11)
.L_11:
        /*001c*/ 	.word	0x00000000
        /*0020*/ 	.short	0x0000
        /*0022*/ 	.short	0x0000
        /*0024*/ 	.byte	0x00, 0xf5, 0x21, 0x00


	//----- nvinfo : EIATTR_SPARSE_MMA_MASK
	.align		4
.L_12:
        /*0028*/ 	.byte	0x03, 0x50
        /*002a*/ 	.short	0x0000


	//----- nvinfo : EIATTR_MAXREG_COUNT
	.align		4
        /*002c*/ 	.byte	0x03, 0x1b
        /*002e*/ 	.short	0x00ff


	//----- nvinfo : EIATTR_EXTERNS
	.align		4
        /*0030*/ 	.byte	0x04, 0x0f
        /*0032*/ 	.short	(.L_14 - .L_13)


	//   ....[0]....
	.align		4
.L_13:
        /*0034*/ 	.word	index@(vprintf)


	//----- nvinfo : EIATTR_MERCURY_ISA_VERSION
	.align		4
.L_14:
        /*0038*/ 	.byte	0x03, 0x5f
        /*003a*/ 	.short	0x0101


	//----- nvinfo : EIATTR_VRC_CTA_INIT_COUNT
	.align		4
        /*003c*/ 	.byte	0x02, 0x4a
	.zero		1
	.zero		1


	//----- nvinfo : EIATTR_SYSCALL_OFFSETS
	.align		4
        /*0040*/ 	.byte	0x04, 0x46
        /*0042*/ 	.short	(.L_16 - .L_15)


	//   ....[0]....
.L_15:
        /*0044*/ 	.word	0x00000150


	//----- nvinfo : EIATTR_EXIT_INSTR_OFFSETS
	.align		4
.L_16:
        /*0048*/ 	.byte	0x04, 0x1c
        /*004a*/ 	.short	(.L_18 - .L_17)


	//   ....[0]....
.L_17:
        /*004c*/ 	.word	0x000000c0


	//   ....[1]....
        /*0050*/ 	.word	0x000001b0


	//----- nvinfo : EIATTR_CRS_STACK_SIZE
	.align		4
.L_18:
        /*0054*/ 	.byte	0x04, 0x1e
        /*0056*/ 	.short	(.L_20 - .L_19)
.L_19:
        /*0058*/ 	.word	0x00000000


	//----- nvinfo : EIATTR_CBANK_PARAM_SIZE
	.align		4
.L_20:
        /*005c*/ 	.byte	0x03, 0x19
        /*005e*/ 	.short	0x000c


	//----- nvinfo : EIATTR_PARAM_CBANK
	.align		4
        /*0060*/ 	.byte	0x04, 0x0a
        /*0062*/ 	.short	(.L_22 - .L_21)
	.align		4
.L_21:
        /*0064*/ 	.word	index@(.nv.constant0._Z5dobroPfi)
        /*0068*/ 	.short	0x0380
        /*006a*/ 	.short	0x000c


	//----- nvinfo : EIATTR_SW_WAR
	.align		4
.L_22:
        /*006c*/ 	.byte	0x04, 0x36
        /*006e*/ 	.short	(.L_24 - .L_23)
.L_23:
        /*0070*/ 	.word	0x00000008
.L_24:


//--------------------- .nv.callgraph             --------------------------
	.section	.nv.callgraph,"",@"SHT_CUDA_CALLGRAPH"
	.align	4
	.sectionentsize	8
	.align		4
        /*0000*/ 	.word	0x00000000
	.align		4
        /*0004*/ 	.word	0xffffffff
	.align		4
        /*0008*/ 	.word	index@(_Z5dobroPfi)
	.align		4
        /*000c*/ 	.word	index@(vprintf)
	.align		4
        /*0010*/ 	.word	0x00000000
	.align		4
        /*0014*/ 	.word	0xfffffffe
	.align		4
        /*0018*/ 	.word	0x00000000
	.align		4
        /*001c*/ 	.word	0xfffffffd
	.align		4
        /*0020*/ 	.word	0x00000000
	.align		4
        /*0024*/ 	.word	0xfffffffc


//--------------------- .nv.constant4             --------------------------
	.section	.nv.constant4,"a",@progbits
	.align	8
	.align		8
.nv.constant4:
        /*0000*/ 	.dword	vprintf
	.align		8
        /*0008*/ 	.dword	$str


//--------------------- .text._Z5dobroPfi         --------------------------
	.section	.text._Z5dobroPfi,"ax",@progbits
	.align	128
        .global         _Z5dobroPfi
        .type           _Z5dobroPfi,@function
        .size           _Z5dobroPfi,(.L_x_2 - _Z5dobroPfi)
        .other          _Z5dobroPfi,@"STO_CUDA_ENTRY STV_DEFAULT"
_Z5dobroPfi:
.text._Z5dobroPfi:
[----:B------:R-:W0:Y:S01]  /*0000*/  LDC R1, c[0x0][0x37c] ;  /* 0x0000df00ff017b82 */ /* 0x000e220000000800 */
[----:B------:R-:W1:Y:S01]  /*0010*/  S2R R3, SR_TID.X ;  /* 0x0000000000037919 */ /* 0x000e620000002100 */
[----:B------:R-:W2:Y:S06]  /*0020*/  LDCU UR5, c[0x0][0x2fc] ;  /* 0x00005f80ff0577ac */ /* 0x000eac0008000800 */
[----:B------:R-:W1:Y:S01]  /*0030*/  S2UR UR6, SR_CTAID.X ;  /* 0x00000000000679c3 */ /* 0x000e620000002500 */
[----:B0-----:R-:W-:Y:S01]  /*0040*/  VIADD R1, R1, 0xfffffff8 ;  /* 0xfffffff801017836 */ /* 0x001fe20000000000 */
[----:B------:R-:W0:Y:S01]  /*0050*/  LDCU UR7, c[0x0][0x388] ;  /* 0x00007100ff0777ac */ /* 0x000e220008000800 */
[----:B------:R-:W3:Y:S05]  /*0060*/  LDCU UR4, c[0x0][0x2f8] ;  /* 0x00005f00ff0477ac */ /* 0x000eea0008000800 */
[----:B------:R-:W1:Y:S01]  /*0070*/  LDC R2, c[0x0][0x360] ;  /* 0x0000d800ff027b82 */ /* 0x000e620000000800 */
[----:B---3--:R-:W-:-:S05]  /*0080*/  IADD3 R6, P1, PT, R1, UR4, RZ ;  /* 0x0000000401067c10 */ /* 0x008fca000ff3e0ff */
[----:B--2---:R-:W-:Y:S02]  /*0090*/  IMAD.X R7, RZ, RZ, UR5, P1 ;  /* 0x00000005ff077e24 */ /* 0x004fe400088e06ff */
[----:B-1----:R-:W-:-:S05]  /*00a0*/  IMAD R2, R2, UR6, R3 ;  /* 0x0000000602027c24 */ /* 0x002fca000f8e0203 */
[----:B0-----:R-:W-:-:S13]  /*00b0*/  ISETP.GE.AND P0, PT, R2, UR7, PT ;  /* 0x0000000702007c0c */ /* 0x001fda000bf06270 */
[----:B------:R-:W-:Y:S05]  /*00c0*/  @P0 EXIT ;  /* 0x000000000000094d */ /* 0x000fea0003800000 */
[----:B------:R-:W-:Y:S01]  /*00d0*/  MOV R0, 0x0 ;  /* 0x0000000000007802 */ /* 0x000fe20000000f00 */
[----:B------:R0:W-:Y:S01]  /*00e0*/  STL [R1], R2 ;  /* 0x0000000201007387 */ /* 0x0001e20000100800 */
[----:B------:R-:W1:Y:S02]  /*00f0*/  LDCU.64 UR4, c[0x4][0x8] ;  /* 0x01000100ff0477ac */ /* 0x000e640008000a00 */
[----:B------:R0:W2:Y:S01]  /*0100*/  LDC.64 R8, c[0x4][R0] ;  /* 0x0100000000087b82 */ /* 0x0000a20000000a00 */
[----:B------:R-:W3:Y:S01]  /*0110*/  LDCU.64 UR36, c[0x0][0x358] ;  /* 0x00006b00ff2477ac */ /* 0x000ee20008000a00 */
[----:B-1----:R-:W-:Y:S02]  /*0120*/  MOV R4, UR4 ;  /* 0x0000000400047c02 */ /* 0x002fe40008000f00 */
[----:B0-----:R-:W-:-:S07]  /*0130*/  MOV R5, UR5 ;  /* 0x0000000500057c02 */ /* 0x001fce0008000f00 */
[----:B------:R-:W-:-:S07]  /*0140*/  LEPC R20, `(.L_x_0) ;  /* 0x000000001014794e */ /* 0x000fce0000000000 */
[----:B--23--:R-:W-:Y:S05]  /*0150*/  CALL.ABS.NOINC R8 ;  /* 0x0000000008007343 */ /* 0x00cfea0003c00000 */
.L_x_0:
[----:B------:R-:W0:Y:S02]  /*0160*/  LDC.64 R4, c[0x0][0x380] ;  /* 0x0000e000ff047b82 */ /* 0x000e240000000a00 */
[----:B0-----:R-:W-:-:S05]  /*0170*/  IMAD.WIDE R2, R2, 0x4, R4 ;  /* 0x0000000402027825 */ /* 0x001fca00078e0204 */
[----:B------:R-:W2:Y:S02]  /*0180*/  LDG.E R0, desc[UR36][R2.64] ;  /* 0x0000002402007981 */ /* 0x000ea4000c1e1900 */
[----:B--2---:R-:W-:-:S05]  /*0190*/  FADD R5, R0, R0 ;  /* 0x0000000000057221 */ /* 0x004fca0000000000 */
[----:B------:R-:W-:Y:S01]  /*01a0*/  STG.E desc[UR36][R2.64], R5 ;  /* 0x0000000502007986 */ /* 0x000fe2000c101924 */
[----:B------:R-:W-:Y:S05]  /*01b0*/  EXIT ;  /* 0x000000000000794d */ /* 0x000fea0003800000 */
.L_x_1:
[----:B------:R-:W-:-:S00]  /*01c0*/  BRA `(.L_x_1) ;  /* 0xfffffffc00fc7947 */ /* 0x000fc0000383ffff */
[----:B------:R-:W-:-:S00]  /*01d0*/  NOP ;  /* 0x0000000000007918 */ /* 0x000fc00000000000 */
        /* <DEDUP_REMOVED lines=10> */
.L_x_2:


//--------------------- .nv.global.init           --------------------------
	.section	.nv.global.init,"aw",@progbits
.nv.global.init:
	.type		$str,@object
	.size		$str,(.L_0 - $str)
$str:
        /*0000*/ 	.byte	0x0a, 0x20, 0x47, 0x50, 0x55, 0x20, 0x2d, 0x20, 0x63, 0x61, 0x6c, 0x63, 0x75, 0x6c, 0x61, 0x6e
        /*0010*/ 	.byte	0x64, 0x6f, 0x20, 0x2d, 0x20, 0x74, 0x68, 0x20, 0x25, 0x64, 0x20, 0x0a, 0x00
.L_0:


//--------------------- .nv.shared.reserved.0     --------------------------
	.section	.nv.shared.reserved.0,"aw",@nobits
	.weak		__nv_reservedSMEM_offset_0_alias
	.size		__nv_reservedSMEM_offset_0_alias, 0, 64
	.other		__nv_reservedSMEM_offset_0_alias,@"STO_CUDA_RESERVED_SHARED STV_DEFAULT"
__nv_reservedSMEM_offset_0_alias:
	.zero		0
	.zero		64


//--------------------- .nv.constant0._Z5dobroPfi --------------------------
	.section	.nv.constant0._Z5dobroPfi,"a",@progbits
	.sectionflags	@""
	.align	4
.nv.constant0._Z5dobroPfi:
	.zero		908


//--------------------- SYMBOLS --------------------------

	.type		.nv.reservedSmem.offset0,@object
	.size		.nv.reservedSmem.offset0,0x4
	.type		vprintf,@function
